//
// Generated by NVIDIA NVVM Compiler
//
// Compiler Build ID: CL-36424714
// Cuda compilation tools, release 13.0, V13.0.88
// Based on NVVM 20.0.0
//

.version 9.0
.target sm_100
.address_size 64

	// .globl	_Z13findSubstringPKcS0_iiPVi

.visible .entry _Z13findSubstringPKcS0_iiPVi(
	.param .u64 .ptr .align 1 _Z13findSubstringPKcS0_iiPVi_param_0,
	.param .u64 .ptr .align 1 _Z13findSubstringPKcS0_iiPVi_param_1,
	.param .u32 _Z13findSubstringPKcS0_iiPVi_param_2,
	.param .u32 _Z13findSubstringPKcS0_iiPVi_param_3,
	.param .u64 .ptr .align 1 _Z13findSubstringPKcS0_iiPVi_param_4
)
{


	ret;

}


// ===== COMPILED SASS (sm_100) =====

	.target	sm_100

	.elftype	@"ET_EXEC"


//--------------------- .note.nv.tkinfo           --------------------------
	.section	.note.nv.tkinfo,"",@"SHT_NOTE"
	.sectionflags	@"SHF_NOTE_NV_TKINFO"
	.tkinfo
        /*0018*/ 	.word	0x00000002
        /*0030*/ 	.string	""
        /*0030*/ 	.string	"ptxas"
        /*0030*/ 	.string	"Cuda compilation tools, release 13.0, V13.0.88"
        /*0030*/ 	.string	"Build cuda_13.0.r13.0/compiler.36424714_0"
        /*0030*/ 	.string	"-arch sm_100 -m 64 "



//--------------------- .note.nv.cuinfo           --------------------------
	.section	.note.nv.cuinfo,"",@"SHT_NOTE"
	.sectionflags	@"SHF_NOTE_NV_CUINFO"
        /*0018*/ 	.short	0x0002
        /*001a*/ 	.short	0x0064
        /*001c*/ 	.short	0x0082
	.zero		2


//--------------------- .nv.info                  --------------------------
	.section	.nv.info,"",@"SHT_CUDA_INFO"
	.align	4


	//----- nvinfo : EIATTR_REGCOUNT
	.align		4
        /*0000*/ 	.byte	0x04, 0x2f
        /*0002*/ 	.short	(.L_1 - .L_0)
	.align		4
.L_0:
        /*0004*/ 	.word	index@(_Z13findSubstringPKcS0_iiPVi)
        /*0008*/ 	.word	0x00000004


	//----- nvinfo : EIATTR_FRAME_SIZE
	.align		4
.L_1:
        /*000c*/ 	.byte	0x04, 0x11
        /*000e*/ 	.short	(.L_3 - .L_2)
	.align		4
.L_2:
        /*0010*/ 	.word	index@(_Z13findSubstringPKcS0_iiPVi)
        /*0014*/ 	.word	0x00000000


	//----- nvinfo : EIATTR_MIN_STACK_SIZE
	.align		4
.L_3:
        /*0018*/ 	.byte	0x04, 0x12
        /*001a*/ 	.short	(.L_5 - .L_4)
	.align		4
.L_4:
        /*001c*/ 	.word	index@(_Z13findSubstringPKcS0_iiPVi)
        /*0020*/ 	.word	0x00000000
.L_5:


//--------------------- .nv.compat                --------------------------
	.section	.nv.compat,"",@"SHT_CUDA_COMPAT_INFO"
	.align	4
        /*0000*/ 	.byte	0x02, 0x09, 0x00, 0x00, 0x02, 0x02, 0x01, 0x00, 0x02, 0x05, 0x05, 0x00, 0x03, 0x07, 0x01, 0x01
        /*0010*/ 	.byte	0x02, 0x03, 0x00, 0x00, 0x02, 0x06, 0x01, 0x00, 0x04, 0x0b, 0x08, 0x00, 0x09, 0x00, 0x00, 0x00
        /*0020*/ 	.byte	0x00, 0x00, 0x00, 0x00


//--------------------- .nv.info._Z13findSubstringPKcS0_iiPVi --------------------------
	.section	.nv.info._Z13findSubstringPKcS0_iiPVi,"",@"SHT_CUDA_INFO"
	.sectionflags	@""
	.align	4


	//----- nvinfo : EIATTR_CUDA_API_VERSION
	.align		4
        /*0000*/ 	.byte	0x04, 0x37
        /*0002*/ 	.short	(.L_7 - .L_6)
.L_6:
        /*0004*/ 	.word	0x00000082


	//----- nvinfo : EIATTR_KPARAM_INFO
	.align		4
.L_7:
        /*0008*/ 	.byte	0x04, 0x17
        /*000a*/ 	.short	(.L_9 - .L_8)
.L_8:
        /*000c*/ 	.word	0x00000000
        /*0010*/ 	.short	0x0004
        /*0012*/ 	.short	0x0018
        /*0014*/ 	.byte	0x00, 0xf5, 0x21, 0x00


	//----- nvinfo : EIATTR_KPARAM_INFO
	.align		4
.L_9:
        /*0018*/ 	.byte	0x04, 0x17
        /*001a*/ 	.short	(.L_11 - .L_10)
.L_10:
        /*001c*/ 	.word	0x00000000
        /*0020*/ 	.short	0x0003
        /*0022*/ 	.short	0x0014
        /*0024*/ 	.byte	0x00, 0xf0, 0x11, 0x00


	//----- nvinfo : EIATTR_KPARAM_INFO
	.align		4
.L_11:
        /*0028*/ 	.byte	0x04, 0x17
        /*002a*/ 	.short	(.L_13 - .L_12)
.L_12:
        /*002c*/ 	.word	0x00000000
        /*0030*/ 	.short	0x0002
        /*0032*/ 	.short	0x0010
        /*0034*/ 	.byte	0x00, 0xf0, 0x11, 0x00


	//----- nvinfo : EIATTR_KPARAM_INFO
	.align		4
.L_13:
        /*0038*/ 	.byte	0x04, 0x17
        /*003a*/ 	.short	(.L_15 - .L_14)
.L_14:
        /*003c*/ 	.word	0x00000000
        /*0040*/ 	.short	0x0001
        /*0042*/ 	.short	0x0008
        /*0044*/ 	.byte	0x00, 0xf5, 0x21, 0x00


	//----- nvinfo : EIATTR_KPARAM_INFO
	.align		4
.L_15:
        /*0048*/ 	.byte	0x04, 0x17
        /*004a*/ 	.short	(.L_17 - .L_16)
.L_16:
        /*004c*/ 	.word	0x00000000
        /*0050*/ 	.short	0x0000
        /*0052*/ 	.short	0x0000
        /*0054*/ 	.byte	0x00, 0xf5, 0x21, 0x00


	//----- nvinfo : EIATTR_SPARSE_MMA_MASK
	.align		4
.L_17:
        /*0058*/ 	.byte	0x03, 0x50
        /*005a*/ 	.short	0x0000


	//----- nvinfo : EIATTR_MAXREG_COUNT
	.align		4
        /*005c*/ 	.byte	0x03, 0x1b
        /*005e*/ 	.short	0x00ff


	//----- nvinfo : EIATTR_MERCURY_ISA_VERSION
	.align		4
        /*0060*/ 	.byte	0x03, 0x5f
        /*0062*/ 	.short	0x0101


	//----- nvinfo : EIATTR_VRC_CTA_INIT_COUNT
	.align		4
        /*0064*/ 	.byte	0x02, 0x4a
	.zero		1
	.zero		1


	//----- nvinfo : EIATTR_EXIT_INSTR_OFFSETS
	.align		4
        /*0068*/ 	.byte	0x04, 0x1c
        /*006a*/ 	.short	(.L_19 - .L_18)


	//   ....[0]....
.L_18:
        /*006c*/ 	.word	0x00000010


	//----- nvinfo : EIATTR_CBANK_PARAM_SIZE
	.align		4
.L_19:
        /*0070*/ 	.byte	0x03, 0x19
        /*0072*/ 	.short	0x0020


	//----- nvinfo : EIATTR_PARAM_CBANK
	.align		4
        /*0074*/ 	.byte	0x04, 0x0a
        /*0076*/ 	.short	(.L_21 - .L_20)
	.align		4
.L_20:
        /*0078*/ 	.word	index@(.nv.constant0._Z13findSubstringPKcS0_iiPVi)
        /*007c*/ 	.short	0x0380
        /*007e*/ 	.short	0x0020


	//----- nvinfo : EIATTR_SW_WAR
	.align		4
.L_21:
        /*0080*/ 	.byte	0x04, 0x36
        /*0082*/ 	.short	(.L_23 - .L_22)
.L_22:
        /*0084*/ 	.word	0x00000008
.L_23:


//--------------------- .nv.callgraph             --------------------------
	.section	.nv.callgraph,"",@"SHT_CUDA_CALLGRAPH"
	.align	4
	.sectionentsize	8
	.align		4
        /*0000*/ 	.word	0x00000000
	.align		4
        /*0004*/ 	.word	0xffffffff
	.align		4
        /*0008*/ 	.word	0x00000000
	.align		4
        /*000c*/ 	.word	0xfffffffe
	.align		4
        /*0010*/ 	.word	0x00000000
	.align		4
        /*0014*/ 	.word	0xfffffffd
	.align		4
        /*0018*/ 	.word	0x00000000
	.align		4
        /*001c*/ 	.word	0xfffffffc


//--------------------- .text._Z13findSubstringPKcS0_iiPVi --------------------------
	.section	.text._Z13findSubstringPKcS0_iiPVi,"ax",@progbits
	.align	128
        .global         _Z13findSubstringPKcS0_iiPVi
        .type           _Z13findSubstringPKcS0_iiPVi,@function
        .size           _Z13findSubstringPKcS0_iiPVi,(.L_x_1 - _Z13findSubstringPKcS0_iiPVi)
        .other          _Z13findSubstringPKcS0_iiPVi,@"STO_CUDA_ENTRY STV_DEFAULT"
_Z13findSubstringPKcS0_iiPVi:
.text._Z13findSubstringPKcS0_iiPVi:
[----:B------:R-:W-:Y:S01]  /*0000*/  LDC R1, c[0x0][0x37c] ;  /* 0x0000df00ff017b82 */ /* 0x000fe20000000800 */
[----:B------:R-:W-:Y:S05]  /*0010*/  EXIT ;  /* 0x000000000000794d */ /* 0x000fea0003800000 */
.L_x_0:
[----:B------:R-:W-:-:S00]  /*0020*/  BRA `(.L_x_0) ;  /* 0xfffffffc00fc7947 */ /* 0x000fc0000383ffff */
[----:B------:R-:W-:-:S00]  /*0030*/  NOP ;  /* 0x0000000000007918 */ /* 0x000fc00000000000 */
        /* <DEDUP_REMOVED lines=12> */
.L_x_1:


//--------------------- .nv.shared.reserved.0     --------------------------
	.section	.nv.shared.reserved.0,"aw",@nobits
	.weak		__nv_reservedSMEM_offset_0_alias
	.size		__nv_reservedSMEM_offset_0_alias, 0, 64
	.other		__nv_reservedSMEM_offset_0_alias,@"STO_CUDA_RESERVED_SHARED STV_DEFAULT"
__nv_reservedSMEM_offset_0_alias:
	.zero		0
	.zero		64


//--------------------- .nv.constant0._Z13findSubstringPKcS0_iiPVi --------------------------
	.section	.nv.constant0._Z13findSubstringPKcS0_iiPVi,"a",@progbits
	.sectionflags	@""
	.align	4
.nv.constant0._Z13findSubstringPKcS0_iiPVi:
	.zero		928


//--------------------- SYMBOLS --------------------------

	.type		.nv.reservedSmem.offset0,@object
	.size		.nv.reservedSmem.offset0,0x4
